//
// Generated by NVIDIA NVVM Compiler
//
// Compiler Build ID: CL-36424714
// Cuda compilation tools, release 13.0, V13.0.88
// Based on NVVM 20.0.0
//

.version 9.0
.target sm_100
.address_size 64

	// .globl	_Z10addVectorsPfPKfS1_i

.visible .entry _Z10addVectorsPfPKfS1_i(
	.param .u64 .ptr .align 1 _Z10addVectorsPfPKfS1_i_param_0,
	.param .u64 .ptr .align 1 _Z10addVectorsPfPKfS1_i_param_1,
	.param .u64 .ptr .align 1 _Z10addVectorsPfPKfS1_i_param_2,
	.param .u32 _Z10addVectorsPfPKfS1_i_param_3
)
{
	.reg .pred 	%p<3>;
	.reg .b32 	%r<10>;
	.reg .b32 	%f<49>;
	.reg .b64 	%rd<11>;

	ld.param.u64 	%rd4, [_Z10addVectorsPfPKfS1_i_param_0];
	ld.param.u64 	%rd5, [_Z10addVectorsPfPKfS1_i_param_1];
	ld.param.u64 	%rd6, [_Z10addVectorsPfPKfS1_i_param_2];
	ld.param.u32 	%r4, [_Z10addVectorsPfPKfS1_i_param_3];
	cvta.to.global.u64 	%rd7, %rd4;
	cvta.to.global.u64 	%rd8, %rd6;
	cvta.to.global.u64 	%rd9, %rd5;
	mov.u32 	%r6, %ctaid.x;
	mov.u32 	%r7, %ntid.x;
	mov.u32 	%r8, %tid.x;
	mad.lo.s32 	%r1, %r6, %r7, %r8;
	mul.wide.s32 	%rd10, %r1, 4;
	add.s64 	%rd1, %rd9, %rd10;
	add.s64 	%rd2, %rd8, %rd10;
	add.s64 	%rd3, %rd7, %rd10;
	mov.b32 	%r9, 0;
$L__BB0_1:
	setp.ge.s32 	%p1, %r1, %r4;
	@%p1 bra 	$L__BB0_3;
	ld.global.f32 	%f1, [%rd1];
	ld.global.f32 	%f2, [%rd2];
	add.f32 	%f3, %f1, %f2;
	st.global.f32 	[%rd3], %f3;
	ld.global.f32 	%f4, [%rd1];
	ld.global.f32 	%f5, [%rd2];
	add.f32 	%f6, %f4, %f5;
	st.global.f32 	[%rd3], %f6;
	ld.global.f32 	%f7, [%rd1];
	ld.global.f32 	%f8, [%rd2];
	add.f32 	%f9, %f7, %f8;
	st.global.f32 	[%rd3], %f9;
	ld.global.f32 	%f10, [%rd1];
	ld.global.f32 	%f11, [%rd2];
	add.f32 	%f12, %f10, %f11;
	st.global.f32 	[%rd3], %f12;
	ld.global.f32 	%f13, [%rd1];
	ld.global.f32 	%f14, [%rd2];
	add.f32 	%f15, %f13, %f14;
	st.global.f32 	[%rd3], %f15;
	ld.global.f32 	%f16, [%rd1];
	ld.global.f32 	%f17, [%rd2];
	add.f32 	%f18, %f16, %f17;
	st.global.f32 	[%rd3], %f18;
	ld.global.f32 	%f19, [%rd1];
	ld.global.f32 	%f20, [%rd2];
	add.f32 	%f21, %f19, %f20;
	st.global.f32 	[%rd3], %f21;
	ld.global.f32 	%f22, [%rd1];
	ld.global.f32 	%f23, [%rd2];
	add.f32 	%f24, %f22, %f23;
	st.global.f32 	[%rd3], %f24;
	ld.global.f32 	%f25, [%rd1];
	ld.global.f32 	%f26, [%rd2];
	add.f32 	%f27, %f25, %f26;
	st.global.f32 	[%rd3], %f27;
	ld.global.f32 	%f28, [%rd1];
	ld.global.f32 	%f29, [%rd2];
	add.f32 	%f30, %f28, %f29;
	st.global.f32 	[%rd3], %f30;
	ld.global.f32 	%f31, [%rd1];
	ld.global.f32 	%f32, [%rd2];
	add.f32 	%f33, %f31, %f32;
	st.global.f32 	[%rd3], %f33;
	ld.global.f32 	%f34, [%rd1];
	ld.global.f32 	%f35, [%rd2];
	add.f32 	%f36, %f34, %f35;
	st.global.f32 	[%rd3], %f36;
	ld.global.f32 	%f37, [%rd1];
	ld.global.f32 	%f38, [%rd2];
	add.f32 	%f39, %f37, %f38;
	st.global.f32 	[%rd3], %f39;
	ld.global.f32 	%f40, [%rd1];
	ld.global.f32 	%f41, [%rd2];
	add.f32 	%f42, %f40, %f41;
	st.global.f32 	[%rd3], %f42;
	ld.global.f32 	%f43, [%rd1];
	ld.global.f32 	%f44, [%rd2];
	add.f32 	%f45, %f43, %f44;
	st.global.f32 	[%rd3], %f45;
	ld.global.f32 	%f46, [%rd1];
	ld.global.f32 	%f47, [%rd2];
	add.f32 	%f48, %f46, %f47;
	st.global.f32 	[%rd3], %f48;
$L__BB0_3:
	add.s32 	%r9, %r9, 16;
	setp.ne.s32 	%p2, %r9, 10000;
	@%p2 bra 	$L__BB0_1;
	ret;

}


// ===== COMPILED SASS (sm_100) =====

	.target	sm_100

	.elftype	@"ET_EXEC"


//--------------------- .note.nv.tkinfo           --------------------------
	.section	.note.nv.tkinfo,"",@"SHT_NOTE"
	.sectionflags	@"SHF_NOTE_NV_TKINFO"
	.tkinfo
        /*0018*/ 	.word	0x00000002
        /*0030*/ 	.string	""
        /*0030*/ 	.string	"ptxas"
        /*0030*/ 	.string	"Cuda compilation tools, release 13.0, V13.0.88"
        /*0030*/ 	.string	"Build cuda_13.0.r13.0/compiler.36424714_0"
        /*0030*/ 	.string	"-arch sm_100 -m 64 "



//--------------------- .note.nv.cuinfo           --------------------------
	.section	.note.nv.cuinfo,"",@"SHT_NOTE"
	.sectionflags	@"SHF_NOTE_NV_CUINFO"
        /*0018*/ 	.short	0x0002
        /*001a*/ 	.short	0x0064
        /*001c*/ 	.short	0x0082
	.zero		2


//--------------------- .nv.info                  --------------------------
	.section	.nv.info,"",@"SHT_CUDA_INFO"
	.align	4


	//----- nvinfo : EIATTR_REGCOUNT
	.align		4
        /*0000*/ 	.byte	0x04, 0x2f
        /*0002*/ 	.short	(.L_1 - .L_0)
	.align		4
.L_0:
        /*0004*/ 	.word	index@(_Z10addVectorsPfPKfS1_i)
        /*0008*/ 	.word	0x00000012


	//----- nvinfo : EIATTR_FRAME_SIZE
	.align		4
.L_1:
        /*000c*/ 	.byte	0x04, 0x11
        /*000e*/ 	.short	(.L_3 - .L_2)
	.align		4
.L_2:
        /*0010*/ 	.word	index@(_Z10addVectorsPfPKfS1_i)
        /*0014*/ 	.word	0x00000000


	//----- nvinfo : EIATTR_MIN_STACK_SIZE
	.align		4
.L_3:
        /*0018*/ 	.byte	0x04, 0x12
        /*001a*/ 	.short	(.L_5 - .L_4)
	.align		4
.L_4:
        /*001c*/ 	.word	index@(_Z10addVectorsPfPKfS1_i)
        /*0020*/ 	.word	0x00000000
.L_5:


//--------------------- .nv.compat                --------------------------
	.section	.nv.compat,"",@"SHT_CUDA_COMPAT_INFO"
	.align	4
        /*0000*/ 	.byte	0x02, 0x09, 0x00, 0x00, 0x02, 0x02, 0x01, 0x00, 0x02, 0x05, 0x05, 0x00, 0x03, 0x07, 0x01, 0x01
        /*0010*/ 	.byte	0x02, 0x03, 0x00, 0x00, 0x02, 0x06, 0x01, 0x00, 0x04, 0x0b, 0x08, 0x00, 0x09, 0x00, 0x00, 0x00
        /*0020*/ 	.byte	0x00, 0x00, 0x00, 0x00


//--------------------- .nv.info._Z10addVectorsPfPKfS1_i --------------------------
	.section	.nv.info._Z10addVectorsPfPKfS1_i,"",@"SHT_CUDA_INFO"
	.sectionflags	@""
	.align	4


	//----- nvinfo : EIATTR_CUDA_API_VERSION
	.align		4
        /*0000*/ 	.byte	0x04, 0x37
        /*0002*/ 	.short	(.L_7 - .L_6)
.L_6:
        /*0004*/ 	.word	0x00000082


	//----- nvinfo : EIATTR_KPARAM_INFO
	.align		4
.L_7:
        /*0008*/ 	.byte	0x04, 0x17
        /*000a*/ 	.short	(.L_9 - .L_8)
.L_8:
        /*000c*/ 	.word	0x00000000
        /*0010*/ 	.short	0x0003
        /*0012*/ 	.short	0x0018
        /*0014*/ 	.byte	0x00, 0xf0, 0x11, 0x00


	//----- nvinfo : EIATTR_KPARAM_INFO
	.align		4
.L_9:
        /*0018*/ 	.byte	0x04, 0x17
        /*001a*/ 	.short	(.L_11 - .L_10)
.L_10:
        /*001c*/ 	.word	0x00000000
        /*0020*/ 	.short	0x0002
        /*0022*/ 	.short	0x0010
        /*0024*/ 	.byte	0x00, 0xf5, 0x21, 0x00


	//----- nvinfo : EIATTR_KPARAM_INFO
	.align		4
.L_11:
        /*0028*/ 	.byte	0x04, 0x17
        /*002a*/ 	.short	(.L_13 - .L_12)
.L_12:
        /*002c*/ 	.word	0x00000000
        /*0030*/ 	.short	0x0001
        /*0032*/ 	.short	0x0008
        /*0034*/ 	.byte	0x00, 0xf5, 0x21, 0x00


	//----- nvinfo : EIATTR_KPARAM_INFO
	.align		4
.L_13:
        /*0038*/ 	.byte	0x04, 0x17
        /*003a*/ 	.short	(.L_15 - .L_14)
.L_14:
        /*003c*/ 	.word	0x00000000
        /*0040*/ 	.short	0x0000
        /*0042*/ 	.short	0x0000
        /*0044*/ 	.byte	0x00, 0xf5, 0x21, 0x00


	//----- nvinfo : EIATTR_SPARSE_MMA_MASK
	.align		4
.L_15:
        /*0048*/ 	.byte	0x03, 0x50
        /*004a*/ 	.short	0x0000


	//----- nvinfo : EIATTR_MAXREG_COUNT
	.align		4
        /*004c*/ 	.byte	0x03, 0x1b
        /*004e*/ 	.short	0x00ff


	//----- nvinfo : EIATTR_MERCURY_ISA_VERSION
	.align		4
        /*0050*/ 	.byte	0x03, 0x5f
        /*0052*/ 	.short	0x0101


	//----- nvinfo : EIATTR_VRC_CTA_INIT_COUNT
	.align		4
        /*0054*/ 	.byte	0x02, 0x4a
	.zero		1
	.zero		1


	//----- nvinfo : EIATTR_EXIT_INSTR_OFFSETS
	.align		4
        /*0058*/ 	.byte	0x04, 0x1c
        /*005a*/ 	.short	(.L_17 - .L_16)


	//   ....[0]....
.L_16:
        /*005c*/ 	.word	0x00000550


	//----- nvinfo : EIATTR_CRS_STACK_SIZE
	.align		4
.L_17:
        /*0060*/ 	.byte	0x04, 0x1e
        /*0062*/ 	.short	(.L_19 - .L_18)
.L_18:
        /*0064*/ 	.word	0x00000000


	//----- nvinfo : EIATTR_CBANK_PARAM_SIZE
	.align		4
.L_19:
        /*0068*/ 	.byte	0x03, 0x19
        /*006a*/ 	.short	0x001c


	//----- nvinfo : EIATTR_PARAM_CBANK
	.align		4
        /*006c*/ 	.byte	0x04, 0x0a
        /*006e*/ 	.short	(.L_21 - .L_20)
	.align		4
.L_20:
        /*0070*/ 	.word	index@(.nv.constant0._Z10addVectorsPfPKfS1_i)
        /*0074*/ 	.short	0x0380
        /*0076*/ 	.short	0x001c


	//----- nvinfo : EIATTR_SW_WAR
	.align		4
.L_21:
        /*0078*/ 	.byte	0x04, 0x36
        /*007a*/ 	.short	(.L_23 - .L_22)
.L_22:
        /*007c*/ 	.word	0x00000008
.L_23:


//--------------------- .nv.callgraph             --------------------------
	.section	.nv.callgraph,"",@"SHT_CUDA_CALLGRAPH"
	.align	4
	.sectionentsize	8
	.align		4
        /*0000*/ 	.word	0x00000000
	.align		4
        /*0004*/ 	.word	0xffffffff
	.align		4
        /*0008*/ 	.word	0x00000000
	.align		4
        /*000c*/ 	.word	0xfffffffe
	.align		4
        /*0010*/ 	.word	0x00000000
	.align		4
        /*0014*/ 	.word	0xfffffffd
	.align		4
        /*0018*/ 	.word	0x00000000
	.align		4
        /*001c*/ 	.word	0xfffffffc


//--------------------- .text._Z10addVectorsPfPKfS1_i --------------------------
	.section	.text._Z10addVectorsPfPKfS1_i,"ax",@progbits
	.align	128
        .global         _Z10addVectorsPfPKfS1_i
        .type           _Z10addVectorsPfPKfS1_i,@function
        .size           _Z10addVectorsPfPKfS1_i,(.L_x_4 - _Z10addVectorsPfPKfS1_i)
        .other          _Z10addVectorsPfPKfS1_i,@"STO_CUDA_ENTRY STV_DEFAULT"
_Z10addVectorsPfPKfS1_i:
.text._Z10addVectorsPfPKfS1_i:
[----:B------:R-:W-:Y:S01]  /*0000*/  LDC R1, c[0x0][0x37c] ;  /* 0x0000df00ff017b82 */ /* 0x000fe20000000800 */
[----:B------:R-:W0:Y:S07]  /*0010*/  S2R R0, SR_TID.X ;  /* 0x0000000000007919 */ /* 0x000e2e0000002100 */
[----:B------:R-:W0:Y:S01]  /*0020*/  S2UR UR4, SR_CTAID.X ;  /* 0x00000000000479c3 */ /* 0x000e220000002500 */
[----:B------:R-:W1:Y:S01]  /*0030*/  LDCU UR5, c[0x0][0x398] ;  /* 0x00007300ff0577ac */ /* 0x000e620008000800 */
[----:B------:R-:W2:Y:S06]  /*0040*/  LDCU.64 UR6, c[0x0][0x358] ;  /* 0x00006b00ff0677ac */ /* 0x000eac0008000a00 */
[----:B------:R-:W0:Y:S08]  /*0050*/  LDC R9, c[0x0][0x360] ;  /* 0x0000d800ff097b82 */ /* 0x000e300000000800 */
[----:B------:R-:W3:Y:S08]  /*0060*/  LDC.64 R2, c[0x0][0x388] ;  /* 0x0000e200ff027b82 */ /* 0x000ef00000000a00 */
[----:B------:R-:W4:Y:S08]  /*0070*/  LDC.64 R4, c[0x0][0x390] ;  /* 0x0000e400ff047b82 */ /* 0x000f300000000a00 */
[----:B------:R-:W5:Y:S01]  /*0080*/  LDC.64 R6, c[0x0][0x380] ;  /* 0x0000e000ff067b82 */ /* 0x000f620000000a00 */
[----:B0-----:R-:W-:Y:S01]  /*0090*/  IMAD R9, R9, UR4, R0 ;  /* 0x0000000409097c24 */ /* 0x001fe2000f8e0200 */
[----:B------:R-:W-:-:S04]  /*00a0*/  UMOV UR4, URZ ;  /* 0x000000ff00047c82 */ /* 0x000fc80008000000 */
[C---:B-1----:R-:W-:Y:S01]  /*00b0*/  ISETP.GE.AND P0, PT, R9.reuse, UR5, PT ;  /* 0x0000000509007c0c */ /* 0x042fe2000bf06270 */
[----:B---3--:R-:W-:-:S04]  /*00c0*/  IMAD.WIDE R2, R9, 0x4, R2 ;  /* 0x0000000409027825 */ /* 0x008fc800078e0202 */
[----:B----4-:R-:W-:-:S04]  /*00d0*/  IMAD.WIDE R4, R9, 0x4, R4 ;  /* 0x0000000409047825 */ /* 0x010fc800078e0204 */
[----:B--2--5:R-:W-:-:S07]  /*00e0*/  IMAD.WIDE R6, R9, 0x4, R6 ;  /* 0x0000000409067825 */ /* 0x024fce00078e0206 */
.L_x_2:
[----:B------:R-:W-:Y:S01]  /*00f0*/  UIADD3 UR4, UPT, UPT, UR4, 0x10, URZ ;  /* 0x0000001004047890 */ /* 0x000fe2000fffe0ff */
[----:B------:R-:W-:Y:S03]  /*0100*/  BSSY.RECONVERGENT B0, `(.L_x_0) ;  /* 0x0000043000007945 */ /* 0x000fe60003800200 */
[----:B------:R-:W-:Y:S01]  /*0110*/  UISETP.NE.AND UP0, UPT, UR4, 0x2710, UPT ;  /* 0x000027100400788c */ /* 0x000fe2000bf05270 */
[----:B0-----:R-:W-:Y:S10]  /*0120*/  @P0 BRA `(.L_x_1) ;  /* 0x0000000400000947 */ /* 0x001ff40003800000 */
[----:B------:R-:W2:Y:S04]  /*0130*/  LDG.E R0, desc[UR6][R2.64] ;  /* 0x0000000602007981 */ /* 0x000ea8000c1e1900 */
[----:B------:R-:W2:Y:S02]  /*0140*/  LDG.E R9, desc[UR6][R4.64] ;  /* 0x0000000604097981 */ /* 0x000ea4000c1e1900 */
[----:B--2---:R-:W-:-:S05]  /*0150*/  FADD R9, R0, R9 ;  /* 0x0000000900097221 */ /* 0x004fca0000000000 */
[----:B------:R0:W-:Y:S04]  /*0160*/  STG.E desc[UR6][R6.64], R9 ;  /* 0x0000000906007986 */ /* 0x0001e8000c101906 */
        /* <DEDUP_REMOVED lines=8> */
[----:B------:R-:W3:Y:S04]  /*01f0*/  LDG.E R0, desc[UR6][R2.64] ;  /* 0x0000000602007981 */ /* 0x000ee8000c1e1900 */
[----:B------:R-:W3:Y:S02]  /*0200*/  LDG.E R15, desc[UR6][R4.64] ;  /* 0x00000006040f7981 */ /* 0x000ee4000c1e1900 */
[----:B---3--:R-:W-:-:S05]  /*0210*/  FADD R15, R0, R15 ;  /* 0x0000000f000f7221 */ /* 0x008fca0000000000 */
[----:B------:R3:W-:Y:S04]  /*0220*/  STG.E desc[UR6][R6.64], R15 ;  /* 0x0000000f06007986 */ /* 0x0007e8000c101906 */
[----:B------:R-:W4:Y:S04]  /*0230*/  LDG.E R0, desc[UR6][R2.64] ;  /* 0x0000000602007981 */ /* 0x000f28000c1e1900 */
[----:B0-----:R-:W4:Y:S02]  /*0240*/  LDG.E R9, desc[UR6][R4.64] ;  /* 0x0000000604097981 */ /* 0x001f24000c1e1900 */
[----:B----4-:R-:W-:-:S05]  /*0250*/  FADD R9, R0, R9 ;  /* 0x0000000900097221 */ /* 0x010fca0000000000 */
[----:B------:R0:W-:Y:S04]  /*0260*/  STG.E desc[UR6][R6.64], R9 ;  /* 0x0000000906007986 */ /* 0x0001e8000c101906 */
[----:B------:R-:W4:Y:S04]  /*0270*/  LDG.E R0, desc[UR6][R2.64] ;  /* 0x0000000602007981 */ /* 0x000f28000c1e1900 */
[----:B-1----:R-:W4:Y:S02]  /*0280*/  LDG.E R11, desc[UR6][R4.64] ;  /* 0x00000006040b7981 */ /* 0x002f24000c1e1900 */
[----:B----4-:R-:W-:-:S05]  /*0290*/  FADD R11, R0, R11 ;  /* 0x0000000b000b7221 */ /* 0x010fca0000000000 */
[----:B------:R1:W-:Y:S04]  /*02a0*/  STG.E desc[UR6][R6.64], R11 ;  /* 0x0000000b06007986 */ /* 0x0003e8000c101906 */
[----:B------:R-:W4:Y:S04]  /*02b0*/  LDG.E R0, desc[UR6][R2.64] ;  /* 0x0000000602007981 */ /* 0x000f28000c1e1900 */
[----:B--2---:R-:W4:Y:S02]  /*02c0*/  LDG.E R13, desc[UR6][R4.64] ;  /* 0x00000006040d7981 */ /* 0x004f24000c1e1900 */
[----:B----4-:R-:W-:-:S05]  /*02d0*/  FADD R13, R0, R13 ;  /* 0x0000000d000d7221 */ /* 0x010fca0000000000 */
[----:B------:R2:W-:Y:S04]  /*02e0*/  STG.E desc[UR6][R6.64], R13 ;  /* 0x0000000d06007986 */ /* 0x0005e8000c101906 */
[----:B------:R-:W4:Y:S04]  /*02f0*/  LDG.E R0, desc[UR6][R2.64] ;  /* 0x0000000602007981 */ /* 0x000f28000c1e1900 */
[----:B---3--:R-:W4:Y:S02]  /*0300*/  LDG.E R15, desc[UR6][R4.64] ;  /* 0x00000006040f7981 */ /* 0x008f24000c1e1900 */
[----:B----4-:R-:W-:-:S05]  /*0310*/  FADD R15, R0, R15 ;  /* 0x0000000f000f7221 */ /* 0x010fca0000000000 */
        /* <DEDUP_REMOVED lines=29> */
[----:B------:R-:W2:Y:S04]  /*04f0*/  LDG.E R0, desc[UR6][R2.64] ;  /* 0x0000000602007981 */ /* 0x000ea8000c1e1900 */
[----:B---3--:R-:W2:Y:S02]  /*0500*/  LDG.E R15, desc[UR6][R4.64] ;  /* 0x00000006040f7981 */ /* 0x008ea4000c1e1900 */
[----:B--2---:R-:W-:-:S05]  /*0510*/  FADD R15, R0, R15 ;  /* 0x0000000f000f7221 */ /* 0x004fca0000000000 */
[----:B------:R0:W-:Y:S02]  /*0520*/  STG.E desc[UR6][R6.64], R15 ;  /* 0x0000000f06007986 */ /* 0x0001e4000c101906 */
.L_x_1:
[----:B------:R-:W-:Y:S05]  /*0530*/  BSYNC.RECONVERGENT B0 ;  /* 0x0000000000007941 */ /* 0x000fea0003800200 */
.L_x_0:
[----:B------:R-:W-:Y:S05]  /*0540*/  BRA.U UP0, `(.L_x_2) ;  /* 0xfffffff900e87547 */ /* 0x000fea000b83ffff */
[----:B------:R-:W-:Y:S05]  /*0550*/  EXIT ;  /* 0x000000000000794d */ /* 0x000fea0003800000 */
.L_x_3:
[----:B------:R-:W-:-:S00]  /*0560*/  BRA `(.L_x_3) ;  /* 0xfffffffc00fc7947 */ /* 0x000fc0000383ffff */
[----:B------:R-:W-:-:S00]  /*0570*/  NOP ;  /* 0x0000000000007918 */ /* 0x000fc00000000000 */
        /* <DEDUP_REMOVED lines=8> */
.L_x_4:


//--------------------- .nv.shared.reserved.0     --------------------------
	.section	.nv.shared.reserved.0,"aw",@nobits
	.weak		__nv_reservedSMEM_offset_0_alias
	.size		__nv_reservedSMEM_offset_0_alias, 0, 64
	.other		__nv_reservedSMEM_offset_0_alias,@"STO_CUDA_RESERVED_SHARED STV_DEFAULT"
__nv_reservedSMEM_offset_0_alias:
	.zero		0
	.zero		64


//--------------------- .nv.constant0._Z10addVectorsPfPKfS1_i --------------------------
	.section	.nv.constant0._Z10addVectorsPfPKfS1_i,"a",@progbits
	.sectionflags	@""
	.align	4
.nv.constant0._Z10addVectorsPfPKfS1_i:
	.zero		924


//--------------------- SYMBOLS --------------------------

	.type		.nv.reservedSmem.offset0,@object
	.size		.nv.reservedSmem.offset0,0x4
